//
// Generated by NVIDIA NVVM Compiler
//
// Compiler Build ID: CL-36424714
// Cuda compilation tools, release 13.0, V13.0.88
// Based on NVVM 20.0.0
//

.version 9.0
.target sm_100
.address_size 64

	// .globl	_Z6KernelPiS_S_ibii

.visible .entry _Z6KernelPiS_S_ibii(
	.param .u64 .ptr .align 1 _Z6KernelPiS_S_ibii_param_0,
	.param .u64 .ptr .align 1 _Z6KernelPiS_S_ibii_param_1,
	.param .u64 .ptr .align 1 _Z6KernelPiS_S_ibii_param_2,
	.param .u32 _Z6KernelPiS_S_ibii_param_3,
	.param .u8 _Z6KernelPiS_S_ibii_param_4,
	.param .u32 _Z6KernelPiS_S_ibii_param_5,
	.param .u32 _Z6KernelPiS_S_ibii_param_6
)
{
	.reg .pred 	%p<5>;
	.reg .b16 	%rs<2>;
	.reg .b32 	%r<27>;
	.reg .b64 	%rd<25>;

	ld.param.u64 	%rd4, [_Z6KernelPiS_S_ibii_param_0];
	ld.param.u64 	%rd5, [_Z6KernelPiS_S_ibii_param_1];
	ld.param.u64 	%rd3, [_Z6KernelPiS_S_ibii_param_2];
	ld.param.u32 	%r7, [_Z6KernelPiS_S_ibii_param_3];
	ld.param.s8 	%rs1, [_Z6KernelPiS_S_ibii_param_4];
	ld.param.u32 	%r8, [_Z6KernelPiS_S_ibii_param_5];
	ld.param.u32 	%r9, [_Z6KernelPiS_S_ibii_param_6];
	cvta.to.global.u64 	%rd1, %rd4;
	cvta.to.global.u64 	%rd2, %rd5;
	mov.u32 	%r10, %tid.x;
	mov.u32 	%r11, %ntid.x;
	mov.u32 	%r12, %ctaid.x;
	mov.u32 	%r13, %tid.y;
	mov.u32 	%r14, %ntid.y;
	mov.u32 	%r15, %ctaid.y;
	mad.lo.s32 	%r16, %r14, %r15, %r13;
	mov.u32 	%r17, %nctaid.x;
	mad.lo.s32 	%r18, %r16, %r17, %r12;
	mad.lo.s32 	%r1, %r18, %r11, %r10;
	setp.eq.s16 	%p1, %rs1, 0;
	@%p1 bra 	$L__BB0_4;
	setp.ge.s32 	%p2, %r1, %r7;
	@%p2 bra 	$L__BB0_3;
	mul.wide.s32 	%rd11, %r1, 4;
	add.s64 	%rd12, %rd2, %rd11;
	ld.global.u32 	%r26, [%rd12];
	add.s64 	%rd13, %rd1, %rd11;
	st.global.u32 	[%rd13], %r26;
	bra.uni 	$L__BB0_7;
$L__BB0_3:
	mul.wide.s32 	%rd6, %r1, 4;
	add.s64 	%rd7, %rd2, %rd6;
	ld.global.u32 	%r19, [%rd7];
	sub.s32 	%r20, %r1, %r7;
	mul.wide.s32 	%rd8, %r20, 4;
	add.s64 	%rd9, %rd2, %rd8;
	ld.global.u32 	%r21, [%rd9];
	add.s32 	%r26, %r21, %r19;
	add.s64 	%rd10, %rd1, %rd6;
	st.global.u32 	[%rd10], %r26;
	bra.uni 	$L__BB0_7;
$L__BB0_4:
	setp.ge.s32 	%p3, %r1, %r7;
	@%p3 bra 	$L__BB0_6;
	mul.wide.s32 	%rd19, %r1, 4;
	add.s64 	%rd20, %rd1, %rd19;
	ld.global.u32 	%r26, [%rd20];
	add.s64 	%rd21, %rd2, %rd19;
	st.global.u32 	[%rd21], %r26;
	bra.uni 	$L__BB0_7;
$L__BB0_6:
	mul.wide.s32 	%rd14, %r1, 4;
	add.s64 	%rd15, %rd1, %rd14;
	ld.global.u32 	%r22, [%rd15];
	sub.s32 	%r23, %r1, %r7;
	mul.wide.s32 	%rd16, %r23, 4;
	add.s64 	%rd17, %rd1, %rd16;
	ld.global.u32 	%r24, [%rd17];
	add.s32 	%r26, %r24, %r22;
	add.s64 	%rd18, %rd2, %rd14;
	st.global.u32 	[%rd18], %r26;
$L__BB0_7:
	add.s32 	%r25, %r9, -1;
	setp.ne.s32 	%p4, %r8, %r25;
	@%p4 bra 	$L__BB0_9;
	cvta.to.global.u64 	%rd22, %rd3;
	mul.wide.s32 	%rd23, %r1, 4;
	add.s64 	%rd24, %rd22, %rd23;
	st.global.u32 	[%rd24], %r26;
$L__BB0_9:
	ret;

}


// ===== COMPILED SASS (sm_100) =====

	.target	sm_100

	.elftype	@"ET_EXEC"


//--------------------- .note.nv.tkinfo           --------------------------
	.section	.note.nv.tkinfo,"",@"SHT_NOTE"
	.sectionflags	@"SHF_NOTE_NV_TKINFO"
	.tkinfo
        /*0018*/ 	.word	0x00000002
        /*0030*/ 	.string	""
        /*0030*/ 	.string	"ptxas"
        /*0030*/ 	.string	"Cuda compilation tools, release 13.0, V13.0.88"
        /*0030*/ 	.string	"Build cuda_13.0.r13.0/compiler.36424714_0"
        /*0030*/ 	.string	"-arch sm_100 -m 64 "



//--------------------- .note.nv.cuinfo           --------------------------
	.section	.note.nv.cuinfo,"",@"SHT_NOTE"
	.sectionflags	@"SHF_NOTE_NV_CUINFO"
        /*0018*/ 	.short	0x0002
        /*001a*/ 	.short	0x0064
        /*001c*/ 	.short	0x0082
	.zero		2


//--------------------- .nv.info                  --------------------------
	.section	.nv.info,"",@"SHT_CUDA_INFO"
	.align	4


	//----- nvinfo : EIATTR_REGCOUNT
	.align		4
        /*0000*/ 	.byte	0x04, 0x2f
        /*0002*/ 	.short	(.L_1 - .L_0)
	.align		4
.L_0:
        /*0004*/ 	.word	index@(_Z6KernelPiS_S_ibii)
        /*0008*/ 	.word	0x0000000c


	//----- nvinfo : EIATTR_FRAME_SIZE
	.align		4
.L_1:
        /*000c*/ 	.byte	0x04, 0x11
        /*000e*/ 	.short	(.L_3 - .L_2)
	.align		4
.L_2:
        /*0010*/ 	.word	index@(_Z6KernelPiS_S_ibii)
        /*0014*/ 	.word	0x00000000


	//----- nvinfo : EIATTR_MIN_STACK_SIZE
	.align		4
.L_3:
        /*0018*/ 	.byte	0x04, 0x12
        /*001a*/ 	.short	(.L_5 - .L_4)
	.align		4
.L_4:
        /*001c*/ 	.word	index@(_Z6KernelPiS_S_ibii)
        /*0020*/ 	.word	0x00000000
.L_5:


//--------------------- .nv.compat                --------------------------
	.section	.nv.compat,"",@"SHT_CUDA_COMPAT_INFO"
	.align	4
        /*0000*/ 	.byte	0x02, 0x09, 0x00, 0x00, 0x02, 0x02, 0x01, 0x00, 0x02, 0x05, 0x05, 0x00, 0x03, 0x07, 0x01, 0x01
        /*0010*/ 	.byte	0x02, 0x03, 0x00, 0x00, 0x02, 0x06, 0x01, 0x00, 0x04, 0x0b, 0x08, 0x00, 0x09, 0x00, 0x00, 0x00
        /*0020*/ 	.byte	0x00, 0x00, 0x00, 0x00


//--------------------- .nv.info._Z6KernelPiS_S_ibii --------------------------
	.section	.nv.info._Z6KernelPiS_S_ibii,"",@"SHT_CUDA_INFO"
	.sectionflags	@""
	.align	4


	//----- nvinfo : EIATTR_CUDA_API_VERSION
	.align		4
        /*0000*/ 	.byte	0x04, 0x37
        /*0002*/ 	.short	(.L_7 - .L_6)
.L_6:
        /*0004*/ 	.word	0x00000082


	//----- nvinfo : EIATTR_KPARAM_INFO
	.align		4
.L_7:
        /*0008*/ 	.byte	0x04, 0x17
        /*000a*/ 	.short	(.L_9 - .L_8)
.L_8:
        /*000c*/ 	.word	0x00000000
        /*0010*/ 	.short	0x0006
        /*0012*/ 	.short	0x0024
        /*0014*/ 	.byte	0x00, 0xf0, 0x11, 0x00


	//----- nvinfo : EIATTR_KPARAM_INFO
	.align		4
.L_9:
        /*0018*/ 	.byte	0x04, 0x17
        /*001a*/ 	.short	(.L_11 - .L_10)
.L_10:
        /*001c*/ 	.word	0x00000000
        /*0020*/ 	.short	0x0005
        /*0022*/ 	.short	0x0020
        /*0024*/ 	.byte	0x00, 0xf0, 0x11, 0x00


	//----- nvinfo : EIATTR_KPARAM_INFO
	.align		4
.L_11:
        /*0028*/ 	.byte	0x04, 0x17
        /*002a*/ 	.short	(.L_13 - .L_12)
.L_12:
        /*002c*/ 	.word	0x00000000
        /*0030*/ 	.short	0x0004
        /*0032*/ 	.short	0x001c
        /*0034*/ 	.byte	0x00, 0xf0, 0x05, 0x00


	//----- nvinfo : EIATTR_KPARAM_INFO
	.align		4
.L_13:
        /*0038*/ 	.byte	0x04, 0x17
        /*003a*/ 	.short	(.L_15 - .L_14)
.L_14:
        /*003c*/ 	.word	0x00000000
        /*0040*/ 	.short	0x0003
        /*0042*/ 	.short	0x0018
        /*0044*/ 	.byte	0x00, 0xf0, 0x11, 0x00


	//----- nvinfo : EIATTR_KPARAM_INFO
	.align		4
.L_15:
        /*0048*/ 	.byte	0x04, 0x17
        /*004a*/ 	.short	(.L_17 - .L_16)
.L_16:
        /*004c*/ 	.word	0x00000000
        /*0050*/ 	.short	0x0002
        /*0052*/ 	.short	0x0010
        /*0054*/ 	.byte	0x00, 0xf5, 0x21, 0x00


	//----- nvinfo : EIATTR_KPARAM_INFO
	.align		4
.L_17:
        /*0058*/ 	.byte	0x04, 0x17
        /*005a*/ 	.short	(.L_19 - .L_18)
.L_18:
        /*005c*/ 	.word	0x00000000
        /*0060*/ 	.short	0x0001
        /*0062*/ 	.short	0x0008
        /*0064*/ 	.byte	0x00, 0xf5, 0x21, 0x00


	//----- nvinfo : EIATTR_KPARAM_INFO
	.align		4
.L_19:
        /*0068*/ 	.byte	0x04, 0x17
        /*006a*/ 	.short	(.L_21 - .L_20)
.L_20:
        /*006c*/ 	.word	0x00000000
        /*0070*/ 	.short	0x0000
        /*0072*/ 	.short	0x0000
        /*0074*/ 	.byte	0x00, 0xf5, 0x21, 0x00


	//----- nvinfo : EIATTR_SPARSE_MMA_MASK
	.align		4
.L_21:
        /*0078*/ 	.byte	0x03, 0x50
        /*007a*/ 	.short	0x0000


	//----- nvinfo : EIATTR_MAXREG_COUNT
	.align		4
        /*007c*/ 	.byte	0x03, 0x1b
        /*007e*/ 	.short	0x00ff


	//----- nvinfo : EIATTR_MERCURY_ISA_VERSION
	.align		4
        /*0080*/ 	.byte	0x03, 0x5f
        /*0082*/ 	.short	0x0101


	//----- nvinfo : EIATTR_VRC_CTA_INIT_COUNT
	.align		4
        /*0084*/ 	.byte	0x02, 0x4a
	.zero		1
	.zero		1


	//----- nvinfo : EIATTR_EXIT_INSTR_OFFSETS
	.align		4
        /*0088*/ 	.byte	0x04, 0x1c
        /*008a*/ 	.short	(.L_23 - .L_22)


	//   ....[0]....
.L_22:
        /*008c*/ 	.word	0x00000300


	//   ....[1]....
        /*0090*/ 	.word	0x00000340


	//----- nvinfo : EIATTR_CBANK_PARAM_SIZE
	.align		4
.L_23:
        /*0094*/ 	.byte	0x03, 0x19
        /*0096*/ 	.short	0x0028


	//----- nvinfo : EIATTR_PARAM_CBANK
	.align		4
        /*0098*/ 	.byte	0x04, 0x0a
        /*009a*/ 	.short	(.L_25 - .L_24)
	.align		4
.L_24:
        /*009c*/ 	.word	index@(.nv.constant0._Z6KernelPiS_S_ibii)
        /*00a0*/ 	.short	0x0380
        /*00a2*/ 	.short	0x0028


	//----- nvinfo : EIATTR_SW_WAR
	.align		4
.L_25:
        /*00a4*/ 	.byte	0x04, 0x36
        /*00a6*/ 	.short	(.L_27 - .L_26)
.L_26:
        /*00a8*/ 	.word	0x00000008
.L_27:


//--------------------- .nv.callgraph             --------------------------
	.section	.nv.callgraph,"",@"SHT_CUDA_CALLGRAPH"
	.align	4
	.sectionentsize	8
	.align		4
        /*0000*/ 	.word	0x00000000
	.align		4
        /*0004*/ 	.word	0xffffffff
	.align		4
        /*0008*/ 	.word	0x00000000
	.align		4
        /*000c*/ 	.word	0xfffffffe
	.align		4
        /*0010*/ 	.word	0x00000000
	.align		4
        /*0014*/ 	.word	0xfffffffd
	.align		4
        /*0018*/ 	.word	0x00000000
	.align		4
        /*001c*/ 	.word	0xfffffffc


//--------------------- .text._Z6KernelPiS_S_ibii --------------------------
	.section	.text._Z6KernelPiS_S_ibii,"ax",@progbits
	.align	128
        .global         _Z6KernelPiS_S_ibii
        .type           _Z6KernelPiS_S_ibii,@function
        .size           _Z6KernelPiS_S_ibii,(.L_x_3 - _Z6KernelPiS_S_ibii)
        .other          _Z6KernelPiS_S_ibii,@"STO_CUDA_ENTRY STV_DEFAULT"
_Z6KernelPiS_S_ibii:
.text._Z6KernelPiS_S_ibii:
[----:B------:R-:W-:Y:S01]  /*0000*/  LDC R1, c[0x0][0x37c] ;  /* 0x0000df00ff017b82 */ /* 0x000fe20000000800 */
[----:B------:R-:W0:Y:S01]  /*0010*/  S2R R0, SR_TID.Y ;  /* 0x0000000000007919 */ /* 0x000e220000002200 */
[----:B------:R-:W1:Y:S06]  /*0020*/  LDCU.U8 UR4, c[0x0][0x39c] ;  /* 0x00007380ff0477ac */ /* 0x000e6c0008000000 */
[----:B------:R-:W2:Y:S01]  /*0030*/  S2UR UR8, SR_CTAID.X ;  /* 0x00000000000879c3 */ /* 0x000ea20000002500 */
[----:B------:R-:W0:Y:S01]  /*0040*/  S2R R5, SR_CTAID.Y ;  /* 0x0000000000057919 */ /* 0x000e220000002600 */
[----:B------:R-:W3:Y:S01]  /*0050*/  LDCU UR5, c[0x0][0x360] ;  /* 0x00006c00ff0577ac */ /* 0x000ee20008000800 */
[----:B------:R-:W3:Y:S01]  /*0060*/  S2R R3, SR_TID.X ;  /* 0x0000000000037919 */ /* 0x000ee20000002100 */
[----:B------:R-:W0:Y:S04]  /*0070*/  LDCU UR9, c[0x0][0x364] ;  /* 0x00006c80ff0977ac */ /* 0x000e280008000800 */
[----:B------:R-:W2:Y:S01]  /*0080*/  LDC R7, c[0x0][0x370] ;  /* 0x0000dc00ff077b82 */ /* 0x000ea20000000800 */
[----:B------:R-:W4:Y:S01]  /*0090*/  LDCU.64 UR6, c[0x0][0x358] ;  /* 0x00006b00ff0677ac */ /* 0x000f220008000a00 */
[----:B-1----:R-:W-:-:S04]  /*00a0*/  UPRMT UR4, UR4, 0x8880, URZ ;  /* 0x0000888004047896 */ /* 0x002fc800080000ff */
[----:B------:R-:W-:Y:S01]  /*00b0*/  UISETP.NE.AND UP0, UPT, UR4, URZ, UPT ;  /* 0x000000ff0400728c */ /* 0x000fe2000bf05270 */
[----:B0-----:R-:W-:-:S04]  /*00c0*/  IMAD R0, R5, UR9, R0 ;  /* 0x0000000905007c24 */ /* 0x001fc8000f8e0200 */
[----:B--2---:R-:W-:-:S04]  /*00d0*/  IMAD R0, R0, R7, UR8 ;  /* 0x0000000800007e24 */ /* 0x004fc8000f8e0207 */
[----:B---3--:R-:W-:Y:S01]  /*00e0*/  IMAD R2, R0, UR5, R3 ;  /* 0x0000000500027c24 */ /* 0x008fe2000f8e0203 */
[----:B----4-:R-:W-:Y:S06]  /*00f0*/  BRA.U !UP0, `(.L_x_0) ;  /* 0x00000001083c7547 */ /* 0x010fec000b800000 */
[----:B------:R-:W0:Y:S01]  /*0100*/  LDCU UR4, c[0x0][0x398] ;  /* 0x00007300ff0477ac */ /* 0x000e220008000800 */
[----:B------:R-:W1:Y:S08]  /*0110*/  LDC.64 R8, c[0x0][0x388] ;  /* 0x0000e200ff087b82 */ /* 0x000e700000000a00 */
[----:B------:R-:W2:Y:S01]  /*0120*/  LDC.64 R6, c[0x0][0x380] ;  /* 0x0000e000ff067b82 */ /* 0x000ea20000000a00 */
[C---:B0-----:R-:W-:Y:S01]  /*0130*/  ISETP.GE.AND P0, PT, R2.reuse, UR4, PT ;  /* 0x0000000402007c0c */ /* 0x041fe2000bf06270 */
[----:B-1----:R-:W-:-:S12]  /*0140*/  IMAD.WIDE R4, R2, 0x4, R8 ;  /* 0x0000000402047825 */ /* 0x002fd800078e0208 */
[----:B------:R-:W3:Y:S01]  /*0150*/  @!P0 LDG.E R0, desc[UR6][R4.64] ;  /* 0x0000000604008981 */ /* 0x000ee2000c1e1900 */
[C---:B------:R-:W-:Y:S01]  /*0160*/  @P0 IADD3 R3, PT, PT, R2.reuse, -UR4, RZ ;  /* 0x8000000402030c10 */ /* 0x040fe2000fffe0ff */
[----:B--2---:R-:W-:-:S04]  /*0170*/  IMAD.WIDE R6, R2, 0x4, R6 ;  /* 0x0000000402067825 */ /* 0x004fc800078e0206 */
[----:B------:R-:W-:Y:S01]  /*0180*/  @P0 IMAD.WIDE R8, R3, 0x4, R8 ;  /* 0x0000000403080825 */ /* 0x000fe200078e0208 */
[----:B---3--:R1:W-:Y:S04]  /*0190*/  @!P0 STG.E desc[UR6][R6.64], R0 ;  /* 0x0000000006008986 */ /* 0x0083e8000c101906 */
[----:B------:R-:W2:Y:S04]  /*01a0*/  @P0 LDG.E R3, desc[UR6][R4.64] ;  /* 0x0000000604030981 */ /* 0x000ea8000c1e1900 */
[----:B------:R-:W2:Y:S02]  /*01b0*/  @P0 LDG.E R8, desc[UR6][R8.64] ;  /* 0x0000000608080981 */ /* 0x000ea4000c1e1900 */
[----:B--2---:R-:W-:-:S05]  /*01c0*/  @P0 IADD3 R0, PT, PT, R3, R8, RZ ;  /* 0x0000000803000210 */ /* 0x004fca0007ffe0ff */
[----:B------:R1:W-:Y:S01]  /*01d0*/  @P0 STG.E desc[UR6][R6.64], R0 ;  /* 0x0000000006000986 */ /* 0x0003e2000c101906 */
[----:B------:R-:W-:Y:S05]  /*01e0*/  BRA `(.L_x_1) ;  /* 0x0000000000387947 */ /* 0x000fea0003800000 */
.L_x_0:
        /* <DEDUP_REMOVED lines=13> */
[----:B------:R0:W-:Y:S02]  /*02c0*/  @P0 STG.E desc[UR6][R8.64], R0 ;  /* 0x0000000008000986 */ /* 0x0001e4000c101906 */
.L_x_1:
[----:B------:R-:W2:Y:S02]  /*02d0*/  LDC.64 R4, c[0x0][0x3a0] ;  /* 0x0000e800ff047b82 */ /* 0x000ea40000000a00 */
[----:B--2---:R-:W-:-:S04]  /*02e0*/  IADD3 R3, PT, PT, R5, -0x1, RZ ;  /* 0xffffffff05037810 */ /* 0x004fc80007ffe0ff */
[----:B------:R-:W-:-:S13]  /*02f0*/  ISETP.NE.AND P0, PT, R3, R4, PT ;  /* 0x000000040300720c */ /* 0x000fda0003f05270 */
[----:B------:R-:W-:Y:S05]  /*0300*/  @P0 EXIT ;  /* 0x000000000000094d */ /* 0x000fea0003800000 */
[----:B------:R-:W2:Y:S02]  /*0310*/  LDC.64 R4, c[0x0][0x390] ;  /* 0x0000e400ff047b82 */ /* 0x000ea40000000a00 */
[----:B--2---:R-:W-:-:S05]  /*0320*/  IMAD.WIDE R2, R2, 0x4, R4 ;  /* 0x0000000402027825 */ /* 0x004fca00078e0204 */
[----:B------:R-:W-:Y:S01]  /*0330*/  STG.E desc[UR6][R2.64], R0 ;  /* 0x0000000002007986 */ /* 0x000fe2000c101906 */
[----:B------:R-:W-:Y:S05]  /*0340*/  EXIT ;  /* 0x000000000000794d */ /* 0x000fea0003800000 */
.L_x_2:
[----:B------:R-:W-:-:S00]  /*0350*/  BRA `(.L_x_2) ;  /* 0xfffffffc00fc7947 */ /* 0x000fc0000383ffff */
[----:B------:R-:W-:-:S00]  /*0360*/  NOP ;  /* 0x0000000000007918 */ /* 0x000fc00000000000 */
        /* <DEDUP_REMOVED lines=9> */
.L_x_3:


//--------------------- .nv.shared.reserved.0     --------------------------
	.section	.nv.shared.reserved.0,"aw",@nobits
	.weak		__nv_reservedSMEM_offset_0_alias
	.size		__nv_reservedSMEM_offset_0_alias, 0, 64
	.other		__nv_reservedSMEM_offset_0_alias,@"STO_CUDA_RESERVED_SHARED STV_DEFAULT"
__nv_reservedSMEM_offset_0_alias:
	.zero		0
	.zero		64


//--------------------- .nv.constant0._Z6KernelPiS_S_ibii --------------------------
	.section	.nv.constant0._Z6KernelPiS_S_ibii,"a",@progbits
	.sectionflags	@""
	.align	4
.nv.constant0._Z6KernelPiS_S_ibii:
	.zero		936


//--------------------- SYMBOLS --------------------------

	.type		.nv.reservedSmem.offset0,@object
	.size		.nv.reservedSmem.offset0,0x4
